//
// Generated by NVIDIA NVVM Compiler
//
// Compiler Build ID: CL-36424714
// Cuda compilation tools, release 13.0, V13.0.88
// Based on NVVM 20.0.0
//

.version 9.0
.target sm_100
.address_size 64

	// .globl	_Z12heavy_kernelPKfPfii

.visible .entry _Z12heavy_kernelPKfPfii(
	.param .u64 .ptr .align 1 _Z12heavy_kernelPKfPfii_param_0,
	.param .u64 .ptr .align 1 _Z12heavy_kernelPKfPfii_param_1,
	.param .u32 _Z12heavy_kernelPKfPfii_param_2,
	.param .u32 _Z12heavy_kernelPKfPfii_param_3
)
{
	.reg .pred 	%p<7>;
	.reg .b32 	%r<17>;
	.reg .b32 	%f<55>;
	.reg .b64 	%rd<9>;

	ld.param.u64 	%rd1, [_Z12heavy_kernelPKfPfii_param_0];
	ld.param.u64 	%rd2, [_Z12heavy_kernelPKfPfii_param_1];
	ld.param.u32 	%r10, [_Z12heavy_kernelPKfPfii_param_2];
	ld.param.u32 	%r9, [_Z12heavy_kernelPKfPfii_param_3];
	mov.u32 	%r11, %ctaid.x;
	mov.u32 	%r12, %ntid.x;
	mov.u32 	%r13, %tid.x;
	mad.lo.s32 	%r1, %r11, %r12, %r13;
	setp.ge.s32 	%p1, %r1, %r10;
	@%p1 bra 	$L__BB0_9;
	cvta.to.global.u64 	%rd3, %rd1;
	mul.wide.s32 	%rd4, %r1, 4;
	add.s64 	%rd5, %rd3, %rd4;
	ld.global.nc.f32 	%f53, [%rd5];
	fma.rn.f32 	%f54, %f53, 0f3F800008, 0f358637BD;
	setp.lt.s32 	%p2, %r9, 1;
	@%p2 bra 	$L__BB0_8;
	and.b32  	%r2, %r9, 3;
	setp.lt.u32 	%p3, %r9, 4;
	@%p3 bra 	$L__BB0_5;
	and.b32  	%r14, %r9, 2147483644;
	neg.s32 	%r15, %r14;
$L__BB0_4:
	.pragma "nounroll";
	mul.f32 	%f18, %f54, 0f3F7FFFEF;
	fma.rn.f32 	%f19, %f53, 0f3F800008, %f18;
	add.f32 	%f20, %f19, 0f358637BD;
	mul.f32 	%f21, %f20, 0f3F7FFFF4;
	fma.rn.f32 	%f22, %f54, 0f3F800006, %f21;
	add.f32 	%f23, %f22, 0f353BE7A2;
	mul.f32 	%f24, %f23, 0f3F7FFFEF;
	fma.rn.f32 	%f25, %f20, 0f3F800008, %f24;
	add.f32 	%f26, %f25, 0f358637BD;
	mul.f32 	%f27, %f26, 0f3F7FFFF4;
	fma.rn.f32 	%f28, %f23, 0f3F800006, %f27;
	add.f32 	%f29, %f28, 0f353BE7A2;
	mul.f32 	%f30, %f29, 0f3F7FFFEF;
	fma.rn.f32 	%f31, %f26, 0f3F800008, %f30;
	add.f32 	%f32, %f31, 0f358637BD;
	mul.f32 	%f33, %f32, 0f3F7FFFF4;
	fma.rn.f32 	%f34, %f29, 0f3F800006, %f33;
	add.f32 	%f35, %f34, 0f353BE7A2;
	mul.f32 	%f36, %f35, 0f3F7FFFEF;
	fma.rn.f32 	%f37, %f32, 0f3F800008, %f36;
	add.f32 	%f53, %f37, 0f358637BD;
	mul.f32 	%f38, %f53, 0f3F7FFFF4;
	fma.rn.f32 	%f39, %f35, 0f3F800006, %f38;
	add.f32 	%f54, %f39, 0f353BE7A2;
	add.s32 	%r15, %r15, 4;
	setp.ne.s32 	%p4, %r15, 0;
	@%p4 bra 	$L__BB0_4;
$L__BB0_5:
	setp.eq.s32 	%p5, %r2, 0;
	@%p5 bra 	$L__BB0_8;
	neg.s32 	%r16, %r2;
$L__BB0_7:
	.pragma "nounroll";
	mul.f32 	%f40, %f54, 0f3F7FFFEF;
	fma.rn.f32 	%f41, %f53, 0f3F800008, %f40;
	add.f32 	%f53, %f41, 0f358637BD;
	mul.f32 	%f42, %f53, 0f3F7FFFF4;
	fma.rn.f32 	%f43, %f54, 0f3F800006, %f42;
	add.f32 	%f54, %f43, 0f353BE7A2;
	add.s32 	%r16, %r16, 1;
	setp.ne.s32 	%p6, %r16, 0;
	@%p6 bra 	$L__BB0_7;
$L__BB0_8:
	add.f32 	%f44, %f53, %f54;
	cvta.to.global.u64 	%rd6, %rd2;
	add.s64 	%rd8, %rd6, %rd4;
	st.global.f32 	[%rd8], %f44;
$L__BB0_9:
	ret;

}


// ===== COMPILED SASS (sm_100) =====

	.target	sm_100

	.elftype	@"ET_EXEC"


//--------------------- .note.nv.tkinfo           --------------------------
	.section	.note.nv.tkinfo,"",@"SHT_NOTE"
	.sectionflags	@"SHF_NOTE_NV_TKINFO"
	.tkinfo
        /*0018*/ 	.word	0x00000002
        /*0030*/ 	.string	""
        /*0030*/ 	.string	"ptxas"
        /*0030*/ 	.string	"Cuda compilation tools, release 13.0, V13.0.88"
        /*0030*/ 	.string	"Build cuda_13.0.r13.0/compiler.36424714_0"
        /*0030*/ 	.string	"-arch sm_100 -m 64 "



//--------------------- .note.nv.cuinfo           --------------------------
	.section	.note.nv.cuinfo,"",@"SHT_NOTE"
	.sectionflags	@"SHF_NOTE_NV_CUINFO"
        /*0018*/ 	.short	0x0002
        /*001a*/ 	.short	0x0064
        /*001c*/ 	.short	0x0082
	.zero		2


//--------------------- .nv.info                  --------------------------
	.section	.nv.info,"",@"SHT_CUDA_INFO"
	.align	4


	//----- nvinfo : EIATTR_REGCOUNT
	.align		4
        /*0000*/ 	.byte	0x04, 0x2f
        /*0002*/ 	.short	(.L_1 - .L_0)
	.align		4
.L_0:
        /*0004*/ 	.word	index@(_Z12heavy_kernelPKfPfii)
        /*0008*/ 	.word	0x00000008


	//----- nvinfo : EIATTR_FRAME_SIZE
	.align		4
.L_1:
        /*000c*/ 	.byte	0x04, 0x11
        /*000e*/ 	.short	(.L_3 - .L_2)
	.align		4
.L_2:
        /*0010*/ 	.word	index@(_Z12heavy_kernelPKfPfii)
        /*0014*/ 	.word	0x00000000


	//----- nvinfo : EIATTR_MIN_STACK_SIZE
	.align		4
.L_3:
        /*0018*/ 	.byte	0x04, 0x12
        /*001a*/ 	.short	(.L_5 - .L_4)
	.align		4
.L_4:
        /*001c*/ 	.word	index@(_Z12heavy_kernelPKfPfii)
        /*0020*/ 	.word	0x00000000
.L_5:


//--------------------- .nv.compat                --------------------------
	.section	.nv.compat,"",@"SHT_CUDA_COMPAT_INFO"
	.align	4
        /*0000*/ 	.byte	0x02, 0x09, 0x00, 0x00, 0x02, 0x02, 0x01, 0x00, 0x02, 0x05, 0x05, 0x00, 0x03, 0x07, 0x01, 0x01
        /*0010*/ 	.byte	0x02, 0x03, 0x00, 0x00, 0x02, 0x06, 0x01, 0x00, 0x04, 0x0b, 0x08, 0x00, 0x09, 0x00, 0x00, 0x00
        /*0020*/ 	.byte	0x00, 0x00, 0x00, 0x00


//--------------------- .nv.info._Z12heavy_kernelPKfPfii --------------------------
	.section	.nv.info._Z12heavy_kernelPKfPfii,"",@"SHT_CUDA_INFO"
	.sectionflags	@""
	.align	4


	//----- nvinfo : EIATTR_CUDA_API_VERSION
	.align		4
        /*0000*/ 	.byte	0x04, 0x37
        /*0002*/ 	.short	(.L_7 - .L_6)
.L_6:
        /*0004*/ 	.word	0x00000082


	//----- nvinfo : EIATTR_KPARAM_INFO
	.align		4
.L_7:
        /*0008*/ 	.byte	0x04, 0x17
        /*000a*/ 	.short	(.L_9 - .L_8)
.L_8:
        /*000c*/ 	.word	0x00000000
        /*0010*/ 	.short	0x0003
        /*0012*/ 	.short	0x0014
        /*0014*/ 	.byte	0x00, 0xf0, 0x11, 0x00


	//----- nvinfo : EIATTR_KPARAM_INFO
	.align		4
.L_9:
        /*0018*/ 	.byte	0x04, 0x17
        /*001a*/ 	.short	(.L_11 - .L_10)
.L_10:
        /*001c*/ 	.word	0x00000000
        /*0020*/ 	.short	0x0002
        /*0022*/ 	.short	0x0010
        /*0024*/ 	.byte	0x00, 0xf0, 0x11, 0x00


	//----- nvinfo : EIATTR_KPARAM_INFO
	.align		4
.L_11:
        /*0028*/ 	.byte	0x04, 0x17
        /*002a*/ 	.short	(.L_13 - .L_12)
.L_12:
        /*002c*/ 	.word	0x00000000
        /*0030*/ 	.short	0x0001
        /*0032*/ 	.short	0x0008
        /*0034*/ 	.byte	0x00, 0xf5, 0x21, 0x00


	//----- nvinfo : EIATTR_KPARAM_INFO
	.align		4
.L_13:
        /*0038*/ 	.byte	0x04, 0x17
        /*003a*/ 	.short	(.L_15 - .L_14)
.L_14:
        /*003c*/ 	.word	0x00000000
        /*0040*/ 	.short	0x0000
        /*0042*/ 	.short	0x0000
        /*0044*/ 	.byte	0x00, 0xf5, 0x21, 0x00


	//----- nvinfo : EIATTR_SPARSE_MMA_MASK
	.align		4
.L_15:
        /*0048*/ 	.byte	0x03, 0x50
        /*004a*/ 	.short	0x0000


	//----- nvinfo : EIATTR_MAXREG_COUNT
	.align		4
        /*004c*/ 	.byte	0x03, 0x1b
        /*004e*/ 	.short	0x00ff


	//----- nvinfo : EIATTR_MERCURY_ISA_VERSION
	.align		4
        /*0050*/ 	.byte	0x03, 0x5f
        /*0052*/ 	.short	0x0101


	//----- nvinfo : EIATTR_VRC_CTA_INIT_COUNT
	.align		4
        /*0054*/ 	.byte	0x02, 0x4a
	.zero		1
	.zero		1


	//----- nvinfo : EIATTR_EXIT_INSTR_OFFSETS
	.align		4
        /*0058*/ 	.byte	0x04, 0x1c
        /*005a*/ 	.short	(.L_17 - .L_16)


	//   ....[0]....
.L_16:
        /*005c*/ 	.word	0x00000070


	//   ....[1]....
        /*0060*/ 	.word	0x00000410


	//----- nvinfo : EIATTR_CBANK_PARAM_SIZE
	.align		4
.L_17:
        /*0064*/ 	.byte	0x03, 0x19
        /*0066*/ 	.short	0x0018


	//----- nvinfo : EIATTR_PARAM_CBANK
	.align		4
        /*0068*/ 	.byte	0x04, 0x0a
        /*006a*/ 	.short	(.L_19 - .L_18)
	.align		4
.L_18:
        /*006c*/ 	.word	index@(.nv.constant0._Z12heavy_kernelPKfPfii)
        /*0070*/ 	.short	0x0380
        /*0072*/ 	.short	0x0018


	//----- nvinfo : EIATTR_SW_WAR
	.align		4
.L_19:
        /*0074*/ 	.byte	0x04, 0x36
        /*0076*/ 	.short	(.L_21 - .L_20)
.L_20:
        /*0078*/ 	.word	0x00000008
.L_21:


//--------------------- .nv.callgraph             --------------------------
	.section	.nv.callgraph,"",@"SHT_CUDA_CALLGRAPH"
	.align	4
	.sectionentsize	8
	.align		4
        /*0000*/ 	.word	0x00000000
	.align		4
        /*0004*/ 	.word	0xffffffff
	.align		4
        /*0008*/ 	.word	0x00000000
	.align		4
        /*000c*/ 	.word	0xfffffffe
	.align		4
        /*0010*/ 	.word	0x00000000
	.align		4
        /*0014*/ 	.word	0xfffffffd
	.align		4
        /*0018*/ 	.word	0x00000000
	.align		4
        /*001c*/ 	.word	0xfffffffc


//--------------------- .text._Z12heavy_kernelPKfPfii --------------------------
	.section	.text._Z12heavy_kernelPKfPfii,"ax",@progbits
	.align	128
        .global         _Z12heavy_kernelPKfPfii
        .type           _Z12heavy_kernelPKfPfii,@function
        .size           _Z12heavy_kernelPKfPfii,(.L_x_5 - _Z12heavy_kernelPKfPfii)
        .other          _Z12heavy_kernelPKfPfii,@"STO_CUDA_ENTRY STV_DEFAULT"
_Z12heavy_kernelPKfPfii:
.text._Z12heavy_kernelPKfPfii:
[----:B------:R-:W-:Y:S01]  /*0000*/  LDC R1, c[0x0][0x37c] ;  /* 0x0000df00ff017b82 */ /* 0x000fe20000000800 */
[----:B------:R-:W0:Y:S07]  /*0010*/  S2R R3, SR_TID.X ;  /* 0x0000000000037919 */ /* 0x000e2e0000002100 */
[----:B------:R-:W0:Y:S01]  /*0020*/  S2UR UR4, SR_CTAID.X ;  /* 0x00000000000479c3 */ /* 0x000e220000002500 */
[----:B------:R-:W1:Y:S07]  /*0030*/  LDCU UR5, c[0x0][0x390] ;  /* 0x00007200ff0577ac */ /* 0x000e6e0008000800 */
[----:B------:R-:W0:Y:S02]  /*0040*/  LDC R0, c[0x0][0x360] ;  /* 0x0000d800ff007b82 */ /* 0x000e240000000800 */
[----:B0-----:R-:W-:-:S05]  /*0050*/  IMAD R0, R0, UR4, R3 ;  /* 0x0000000400007c24 */ /* 0x001fca000f8e0203 */
[----:B-1----:R-:W-:-:S13]  /*0060*/  ISETP.GE.AND P0, PT, R0, UR5, PT ;  /* 0x0000000500007c0c */ /* 0x002fda000bf06270 */
[----:B------:R-:W-:Y:S05]  /*0070*/  @P0 EXIT ;  /* 0x000000000000094d */ /* 0x000fea0003800000 */
[----:B------:R-:W0:Y:S01]  /*0080*/  LDC.64 R2, c[0x0][0x380] ;  /* 0x0000e000ff027b82 */ /* 0x000e220000000a00 */
[----:B------:R-:W1:Y:S01]  /*0090*/  LDCU.64 UR6, c[0x0][0x358] ;  /* 0x00006b00ff0677ac */ /* 0x000e620008000a00 */
[----:B------:R-:W2:Y:S01]  /*00a0*/  LDCU UR5, c[0x0][0x394] ;  /* 0x00007280ff0577ac */ /* 0x000ea20008000800 */
[----:B0-----:R-:W-:-:S05]  /*00b0*/  IMAD.WIDE R2, R0, 0x4, R2 ;  /* 0x0000000400027825 */ /* 0x001fca00078e0202 */
[----:B-1----:R-:W3:Y:S01]  /*00c0*/  LDG.E.CONSTANT R4, desc[UR6][R2.64] ;  /* 0x0000000602047981 */ /* 0x002ee2000c1e9900 */
[----:B--2---:R-:W-:Y:S01]  /*00d0*/  UISETP.GE.AND UP0, UPT, UR5, 0x1, UPT ;  /* 0x000000010500788c */ /* 0x004fe2000bf06270 */
[----:B------:R-:W-:-:S05]  /*00e0*/  HFMA2 R5, -RZ, RZ, 1.875, 4.76837158203125e-07 ;  /* 0x3f800008ff057431 */ /* 0x000fca00000001ff */
[----:B---3--:R-:W-:-:S03]  /*00f0*/  FFMA R5, R4, R5, 9.9999999747524270788e-07 ;  /* 0x358637bd04057423 */ /* 0x008fc60000000005 */
[----:B------:R-:W-:Y:S05]  /*0100*/  BRA.U !UP0, `(.L_x_0) ;  /* 0x0000000108b07547 */ /* 0x000fea000b800000 */
[----:B------:R-:W-:Y:S02]  /*0110*/  UISETP.GE.U32.AND UP1, UPT, UR5, 0x4, UPT ;  /* 0x000000040500788c */ /* 0x000fe4000bf26070 */
[----:B------:R-:W-:-:S04]  /*0120*/  ULOP3.LUT UR4, UR5, 0x3, URZ, 0xc0, !UPT ;  /* 0x0000000305047892 */ /* 0x000fc8000f8ec0ff */
[----:B------:R-:W-:-:S03]  /*0130*/  UISETP.NE.AND UP0, UPT, UR4, URZ, UPT ;  /* 0x000000ff0400728c */ /* 0x000fc6000bf05270 */
[----:B------:R-:W-:Y:S08]  /*0140*/  BRA.U !UP1, `(.L_x_1) ;  /* 0x0000000109747547 */ /* 0x000ff0000b800000 */
[----:B------:R-:W-:-:S04]  /*0150*/  ULOP3.LUT UR5, UR5, 0x7ffffffc, URZ, 0xc0, !UPT ;  /* 0x7ffffffc05057892 */ /* 0x000fc8000f8ec0ff */
[----:B------:R-:W-:-:S12]  /*0160*/  UIADD3 UR5, UPT, UPT, -UR5, URZ, URZ ;  /* 0x000000ff05057290 */ /* 0x000fd8000fffe1ff */
.L_x_2:
[----:B------:R-:W-:Y:S01]  /*0170*/  FMUL R3, R5, 0.99999898672103881836 ;  /* 0x3f7fffef05037820 */ /* 0x000fe20000400000 */
[----:B------:R-:W-:-:S03]  /*0180*/  UIADD3 UR5, UPT, UPT, UR5, 0x4, URZ ;  /* 0x0000000405057890 */ /* 0x000fc6000fffe0ff */
[----:B------:R-:W-:Y:S01]  /*0190*/  FFMA R3, R4, 1.0000009536743164062, R3 ;  /* 0x3f80000804037823 */ /* 0x000fe20000000003 */
[----:B------:R-:W-:-:S03]  /*01a0*/  UISETP.NE.AND UP1, UPT, UR5, URZ, UPT ;  /* 0x000000ff0500728c */ /* 0x000fc6000bf25270 */
[----:B------:R-:W-:-:S04]  /*01b0*/  FADD R3, R3, 9.9999999747524270788e-07 ;  /* 0x358637bd03037421 */ /* 0x000fc80000000000 */
[----:B------:R-:W-:-:S04]  /*01c0*/  FMUL R2, R3, 0.99999928474426269531 ;  /* 0x3f7ffff403027820 */ /* 0x000fc80000400000 */
[----:B------:R-:W-:-:S04]  /*01d0*/  FFMA R2, R5, 1.0000007152557373047, R2 ;  /* 0x3f80000605027823 */ /* 0x000fc80000000002 */
[----:B------:R-:W-:-:S04]  /*01e0*/  FADD R2, R2, 6.9999998686398612335e-07 ;  /* 0x353be7a202027421 */ /* 0x000fc80000000000 */
[----:B------:R-:W-:-:S04]  /*01f0*/  FMUL R4, R2, 0.99999898672103881836 ;  /* 0x3f7fffef02047820 */ /* 0x000fc80000400000 */
[----:B------:R-:W-:-:S04]  /*0200*/  FFMA R4, R3, 1.0000009536743164062, R4 ;  /* 0x3f80000803047823 */ /* 0x000fc80000000004 */
        /* <DEDUP_REMOVED lines=15> */
[----:B------:R-:W-:Y:S01]  /*0300*/  FADD R5, R3, 6.9999998686398612335e-07 ;  /* 0x353be7a203057421 */ /* 0x000fe20000000000 */
[----:B------:R-:W-:Y:S06]  /*0310*/  BRA.U UP1, `(.L_x_2) ;  /* 0xfffffffd01947547 */ /* 0x000fec000b83ffff */
.L_x_1:
[----:B------:R-:W-:Y:S05]  /*0320*/  BRA.U !UP0, `(.L_x_0) ;  /* 0x0000000108287547 */ /* 0x000fea000b800000 */
[----:B------:R-:W-:-:S12]  /*0330*/  UIADD3 UR4, UPT, UPT, -UR4, URZ, URZ ;  /* 0x000000ff04047290 */ /* 0x000fd8000fffe1ff */
.L_x_3:
[----:B------:R-:W-:Y:S01]  /*0340*/  FMUL R3, R5, 0.99999898672103881836 ;  /* 0x3f7fffef05037820 */ /* 0x000fe20000400000 */
[----:B------:R-:W-:-:S03]  /*0350*/  UIADD3 UR4, UPT, UPT, UR4, 0x1, URZ ;  /* 0x0000000104047890 */ /* 0x000fc6000fffe0ff */
[----:B------:R-:W-:Y:S01]  /*0360*/  FFMA R3, R4, 1.0000009536743164062, R3 ;  /* 0x3f80000804037823 */ /* 0x000fe20000000003 */
[----:B------:R-:W-:-:S03]  /*0370*/  UISETP.NE.AND UP0, UPT, UR4, URZ, UPT ;  /* 0x000000ff0400728c */ /* 0x000fc6000bf05270 */
[----:B------:R-:W-:-:S04]  /*0380*/  FADD R4, R3, 9.9999999747524270788e-07 ;  /* 0x358637bd03047421 */ /* 0x000fc80000000000 */
[----:B------:R-:W-:-:S04]  /*0390*/  FMUL R2, R4, 0.99999928474426269531 ;  /* 0x3f7ffff404027820 */ /* 0x000fc80000400000 */
[----:B------:R-:W-:-:S04]  /*03a0*/  FFMA R2, R5, 1.0000007152557373047, R2 ;  /* 0x3f80000605027823 */ /* 0x000fc80000000002 */
[----:B------:R-:W-:Y:S01]  /*03b0*/  FADD R5, R2, 6.9999998686398612335e-07 ;  /* 0x353be7a202057421 */ /* 0x000fe20000000000 */
[----:B------:R-:W-:Y:S06]  /*03c0*/  BRA.U UP0, `(.L_x_3) ;  /* 0xfffffffd00dc7547 */ /* 0x000fec000b83ffff */
.L_x_0:
[----:B------:R-:W0:Y:S01]  /*03d0*/  LDC.64 R2, c[0x0][0x388] ;  /* 0x0000e200ff027b82 */ /* 0x000e220000000a00 */
[----:B------:R-:W-:Y:S01]  /*03e0*/  FADD R5, R5, R4 ;  /* 0x0000000405057221 */ /* 0x000fe20000000000 */
[----:B0-----:R-:W-:-:S05]  /*03f0*/  IMAD.WIDE R2, R0, 0x4, R2 ;  /* 0x0000000400027825 */ /* 0x001fca00078e0202 */
[----:B------:R-:W-:Y:S01]  /*0400*/  STG.E desc[UR6][R2.64], R5 ;  /* 0x0000000502007986 */ /* 0x000fe2000c101906 */
[----:B------:R-:W-:Y:S05]  /*0410*/  EXIT ;  /* 0x000000000000794d */ /* 0x000fea0003800000 */
.L_x_4:
[----:B------:R-:W-:-:S00]  /*0420*/  BRA `(.L_x_4) ;  /* 0xfffffffc00fc7947 */ /* 0x000fc0000383ffff */
[----:B------:R-:W-:-:S00]  /*0430*/  NOP ;  /* 0x0000000000007918 */ /* 0x000fc00000000000 */
        /* <DEDUP_REMOVED lines=12> */
.L_x_5:


//--------------------- .nv.shared.reserved.0     --------------------------
	.section	.nv.shared.reserved.0,"aw",@nobits
	.weak		__nv_reservedSMEM_offset_0_alias
	.size		__nv_reservedSMEM_offset_0_alias, 0, 64
	.other		__nv_reservedSMEM_offset_0_alias,@"STO_CUDA_RESERVED_SHARED STV_DEFAULT"
__nv_reservedSMEM_offset_0_alias:
	.zero		0
	.zero		64


//--------------------- .nv.constant0._Z12heavy_kernelPKfPfii --------------------------
	.section	.nv.constant0._Z12heavy_kernelPKfPfii,"a",@progbits
	.sectionflags	@""
	.align	4
.nv.constant0._Z12heavy_kernelPKfPfii:
	.zero		920


//--------------------- SYMBOLS --------------------------

	.type		.nv.reservedSmem.offset0,@object
	.size		.nv.reservedSmem.offset0,0x4
